//
// Generated by NVIDIA NVVM Compiler
//
// Compiler Build ID: CL-36424714
// Cuda compilation tools, release 13.0, V13.0.88
// Based on NVVM 20.0.0
//

.version 9.0
.target sm_100
.address_size 64

	// .globl	_Z12exercise_onev
.extern .func  (.param .b32 func_retval0) vprintf
(
	.param .b64 vprintf_param_0,
	.param .b64 vprintf_param_1
)
;
.global .align 1 .b8 $str[91] = {66, 108, 111, 99, 107, 73, 68, 32, 120, 44, 32, 121, 44, 32, 122, 58, 32, 37, 100, 44, 32, 37, 100, 44, 32, 37, 100, 32, 124, 32, 66, 108, 111, 99, 107, 68, 105, 109, 32, 120, 44, 32, 121, 32, 44, 32, 122, 58, 32, 37, 100, 44, 32, 37, 100, 44, 32, 37, 100, 32, 124, 32, 71, 114, 105, 100, 68, 105, 109, 32, 120, 44, 32, 121, 44, 32, 122, 58, 32, 37, 100, 44, 32, 37, 100, 44, 32, 37, 100, 10};

.visible .entry _Z12exercise_onev()
{
	.local .align 8 .b8 	__local_depot0[40];
	.reg .b64 	%SP;
	.reg .b64 	%SPL;
	.reg .b32 	%r<12>;
	.reg .b64 	%rd<5>;

	mov.u64 	%SPL, __local_depot0;
	cvta.local.u64 	%SP, %SPL;
	add.u64 	%rd1, %SP, 0;
	add.u64 	%rd2, %SPL, 0;
	mov.u32 	%r1, %ctaid.x;
	mov.u32 	%r2, %ctaid.y;
	mov.u32 	%r3, %ctaid.z;
	mov.u32 	%r4, %ntid.x;
	mov.u32 	%r5, %ntid.y;
	mov.u32 	%r6, %ntid.z;
	mov.u32 	%r7, %nctaid.x;
	mov.u32 	%r8, %nctaid.y;
	mov.u32 	%r9, %nctaid.z;
	st.local.v2.u32 	[%rd2], {%r1, %r2};
	st.local.v2.u32 	[%rd2+8], {%r3, %r4};
	st.local.v2.u32 	[%rd2+16], {%r5, %r6};
	st.local.v2.u32 	[%rd2+24], {%r7, %r8};
	st.local.u32 	[%rd2+32], %r9;
	mov.u64 	%rd3, $str;
	cvta.global.u64 	%rd4, %rd3;
	{ // callseq 0, 0
	.param .b64 param0;
	st.param.b64 	[param0], %rd4;
	.param .b64 param1;
	st.param.b64 	[param1], %rd1;
	.param .b32 retval0;
	call.uni (retval0), 
	vprintf, 
	(
	param0, 
	param1
	);
	ld.param.b32 	%r10, [retval0];
	} // callseq 0
	ret;

}


// ===== COMPILED SASS (sm_100) =====

	.target	sm_100

	.elftype	@"ET_EXEC"


//--------------------- .note.nv.tkinfo           --------------------------
	.section	.note.nv.tkinfo,"",@"SHT_NOTE"
	.sectionflags	@"SHF_NOTE_NV_TKINFO"
	.tkinfo
        /*0018*/ 	.word	0x00000002
        /*0030*/ 	.string	""
        /*0030*/ 	.string	"ptxas"
        /*0030*/ 	.string	"Cuda compilation tools, release 13.0, V13.0.88"
        /*0030*/ 	.string	"Build cuda_13.0.r13.0/compiler.36424714_0"
        /*0030*/ 	.string	"-arch sm_100 -m 64 "



//--------------------- .note.nv.cuinfo           --------------------------
	.section	.note.nv.cuinfo,"",@"SHT_NOTE"
	.sectionflags	@"SHF_NOTE_NV_CUINFO"
        /*0018*/ 	.short	0x0002
        /*001a*/ 	.short	0x0064
        /*001c*/ 	.short	0x0082
	.zero		2


//--------------------- .nv.info                  --------------------------
	.section	.nv.info,"",@"SHT_CUDA_INFO"
	.align	4


	//----- nvinfo : EIATTR_REGCOUNT
	.align		4
        /*0000*/ 	.byte	0x04, 0x2f
        /*0002*/ 	.short	(.L_2 - .L_1)
	.align		4
.L_1:
        /*0004*/ 	.word	index@(_Z12exercise_onev)
        /*0008*/ 	.word	0x00000018


	//----- nvinfo : EIATTR_FRAME_SIZE
	.align		4
.L_2:
        /*000c*/ 	.byte	0x04, 0x11
        /*000e*/ 	.short	(.L_4 - .L_3)
	.align		4
.L_3:
        /*0010*/ 	.word	index@(_Z12exercise_onev)
        /*0014*/ 	.word	0x00000028


	//----- nvinfo : EIATTR_MIN_STACK_SIZE
	.align		4
.L_4:
        /*0018*/ 	.byte	0x04, 0x12
        /*001a*/ 	.short	(.L_6 - .L_5)
	.align		4
.L_5:
        /*001c*/ 	.word	index@(_Z12exercise_onev)
        /*0020*/ 	.word	0x00000028
.L_6:


//--------------------- .nv.compat                --------------------------
	.section	.nv.compat,"",@"SHT_CUDA_COMPAT_INFO"
	.align	4
        /*0000*/ 	.byte	0x02, 0x09, 0x00, 0x00, 0x02, 0x02, 0x01, 0x00, 0x02, 0x05, 0x05, 0x00, 0x03, 0x07, 0x01, 0x01
        /*0010*/ 	.byte	0x02, 0x03, 0x00, 0x00, 0x02, 0x06, 0x01, 0x00, 0x04, 0x0b, 0x08, 0x00, 0x09, 0x00, 0x00, 0x00
        /*0020*/ 	.byte	0x00, 0x00, 0x00, 0x00


//--------------------- .nv.info._Z12exercise_onev --------------------------
	.section	.nv.info._Z12exercise_onev,"",@"SHT_CUDA_INFO"
	.sectionflags	@""
	.align	4


	//----- nvinfo : EIATTR_CUDA_API_VERSION
	.align		4
        /*0000*/ 	.byte	0x04, 0x37
        /*0002*/ 	.short	(.L_8 - .L_7)
.L_7:
        /*0004*/ 	.word	0x00000082


	//----- nvinfo : EIATTR_SPARSE_MMA_MASK
	.align		4
.L_8:
        /*0008*/ 	.byte	0x03, 0x50
        /*000a*/ 	.short	0x0000


	//----- nvinfo : EIATTR_MAXREG_COUNT
	.align		4
        /*000c*/ 	.byte	0x03, 0x1b
        /*000e*/ 	.short	0x00ff


	//----- nvinfo : EIATTR_EXTERNS
	.align		4
        /*0010*/ 	.byte	0x04, 0x0f
        /*0012*/ 	.short	(.L_10 - .L_9)


	//   ....[0]....
	.align		4
.L_9:
        /*0014*/ 	.word	index@(vprintf)


	//----- nvinfo : EIATTR_MERCURY_ISA_VERSION
	.align		4
.L_10:
        /*0018*/ 	.byte	0x03, 0x5f
        /*001a*/ 	.short	0x0101


	//----- nvinfo : EIATTR_VRC_CTA_INIT_COUNT
	.align		4
        /*001c*/ 	.byte	0x02, 0x4a
	.zero		1
	.zero		1


	//----- nvinfo : EIATTR_SYSCALL_OFFSETS
	.align		4
        /*0020*/ 	.byte	0x04, 0x46
        /*0022*/ 	.short	(.L_12 - .L_11)


	//   ....[0]....
.L_11:
        /*0024*/ 	.word	0x000001a0


	//----- nvinfo : EIATTR_EXIT_INSTR_OFFSETS
	.align		4
.L_12:
        /*0028*/ 	.byte	0x04, 0x1c
        /*002a*/ 	.short	(.L_14 - .L_13)


	//   ....[0]....
.L_13:
        /*002c*/ 	.word	0x000001b0


	//----- nvinfo : EIATTR_SW_WAR
	.align		4
.L_14:
        /*0030*/ 	.byte	0x04, 0x36
        /*0032*/ 	.short	(.L_16 - .L_15)
.L_15:
        /*0034*/ 	.word	0x00000008
.L_16:


//--------------------- .nv.callgraph             --------------------------
	.section	.nv.callgraph,"",@"SHT_CUDA_CALLGRAPH"
	.align	4
	.sectionentsize	8
	.align		4
        /*0000*/ 	.word	0x00000000
	.align		4
        /*0004*/ 	.word	0xffffffff
	.align		4
        /*0008*/ 	.word	index@(_Z12exercise_onev)
	.align		4
        /*000c*/ 	.word	index@(vprintf)
	.align		4
        /*0010*/ 	.word	0x00000000
	.align		4
        /*0014*/ 	.word	0xfffffffe
	.align		4
        /*0018*/ 	.word	0x00000000
	.align		4
        /*001c*/ 	.word	0xfffffffd
	.align		4
        /*0020*/ 	.word	0x00000000
	.align		4
        /*0024*/ 	.word	0xfffffffc


//--------------------- .nv.constant4             --------------------------
	.section	.nv.constant4,"a",@progbits
	.align	8
	.align		8
.nv.constant4:
        /*0000*/ 	.dword	vprintf
	.align		8
        /*0008*/ 	.dword	$str


//--------------------- .text._Z12exercise_onev   --------------------------
	.section	.text._Z12exercise_onev,"ax",@progbits
	.align	128
        .global         _Z12exercise_onev
        .type           _Z12exercise_onev,@function
        .size           _Z12exercise_onev,(.L_x_2 - _Z12exercise_onev)
        .other          _Z12exercise_onev,@"STO_CUDA_ENTRY STV_DEFAULT"
_Z12exercise_onev:
.text._Z12exercise_onev:
[----:B------:R-:W0:Y:S01]  /*0000*/  LDC R1, c[0x0][0x37c] ;  /* 0x0000df00ff017b82 */ /* 0x000e220000000800 */
[----:B------:R-:W1:Y:S01]  /*0010*/  S2R R8, SR_CTAID.X ;  /* 0x0000000000087919 */ /* 0x000e620000002500 */
[----:B------:R-:W2:Y:S06]  /*0020*/  LDCU UR5, c[0x0][0x2fc] ;  /* 0x00005f80ff0577ac */ /* 0x000eac0008000800 */
[----:B------:R-:W3:Y:S01]  /*0030*/  LDC R11, c[0x0][0x360] ;  /* 0x0000d800ff0b7b82 */ /* 0x000ee20000000800 */
[----:B0-----:R-:W-:Y:S01]  /*0040*/  VIADD R1, R1, 0xffffffd8 ;  /* 0xffffffd801017836 */ /* 0x001fe20000000000 */
[----:B------:R-:W1:Y:S01]  /*0050*/  S2R R9, SR_CTAID.Y ;  /* 0x0000000000097919 */ /* 0x000e620000002600 */
[----:B------:R-:W-:Y:S01]  /*0060*/  MOV R0, 0x0 ;  /* 0x0000000000007802 */ /* 0x000fe20000000f00 */
[----:B------:R-:W0:Y:S01]  /*0070*/  LDCU UR4, c[0x0][0x2f8] ;  /* 0x00005f00ff0477ac */ /* 0x000e220008000800 */
[----:B------:R-:W3:Y:S03]  /*0080*/  S2R R10, SR_CTAID.Z ;  /* 0x00000000000a7919 */ /* 0x000ee60000002700 */
[----:B------:R-:W4:Y:S01]  /*0090*/  LDC R12, c[0x0][0x364] ;  /* 0x0000d900ff0c7b82 */ /* 0x000f220000000800 */
[----:B------:R-:W5:Y:S07]  /*00a0*/  LDCU.64 UR6, c[0x4][0x8] ;  /* 0x01000100ff0677ac */ /* 0x000f6e0008000a00 */
[----:B------:R-:W4:Y:S01]  /*00b0*/  LDC R13, c[0x0][0x368] ;  /* 0x0000da00ff0d7b82 */ /* 0x000f220000000800 */
[----:B0-----:R-:W-:-:S07]  /*00c0*/  IADD3 R6, P0, PT, R1, UR4, RZ ;  /* 0x0000000401067c10 */ /* 0x001fce000ff1e0ff */
[----:B------:R-:W0:Y:S01]  /*00d0*/  LDC R14, c[0x0][0x370] ;  /* 0x0000dc00ff0e7b82 */ /* 0x000e220000000800 */
[----:B-----5:R-:W-:Y:S01]  /*00e0*/  IMAD.U32 R4, RZ, RZ, UR6 ;  /* 0x00000006ff047e24 */ /* 0x020fe2000f8e00ff */
[----:B------:R-:W-:Y:S01]  /*00f0*/  MOV R5, UR7 ;  /* 0x0000000700057c02 */ /* 0x000fe20008000f00 */
[----:B--2---:R-:W-:-:S05]  /*0100*/  IMAD.X R7, RZ, RZ, UR5, P0 ;  /* 0x00000005ff077e24 */ /* 0x004fca00080e06ff */
[----:B------:R-:W0:Y:S01]  /*0110*/  LDC R15, c[0x0][0x374] ;  /* 0x0000dd00ff0f7b82 */ /* 0x000e220000000800 */
[----:B-1----:R1:W-:Y:S04]  /*0120*/  STL.64 [R1], R8 ;  /* 0x0000000801007387 */ /* 0x0023e80000100a00 */
[----:B---3--:R1:W-:Y:S03]  /*0130*/  STL.64 [R1+0x8], R10 ;  /* 0x0000080a01007387 */ /* 0x0083e60000100a00 */
[----:B------:R-:W2:Y:S01]  /*0140*/  LDC R16, c[0x0][0x378] ;  /* 0x0000de00ff107b82 */ /* 0x000ea20000000800 */
[----:B----4-:R1:W-:Y:S07]  /*0150*/  STL.64 [R1+0x10], R12 ;  /* 0x0000100c01007387 */ /* 0x0103ee0000100a00 */
[----:B------:R1:W3:Y:S01]  /*0160*/  LDC.64 R2, c[0x4][R0] ;  /* 0x0100000000027b82 */ /* 0x0002e20000000a00 */
[----:B0-----:R1:W-:Y:S04]  /*0170*/  STL.64 [R1+0x18], R14 ;  /* 0x0000180e01007387 */ /* 0x0013e80000100a00 */
[----:B--2---:R1:W-:Y:S02]  /*0180*/  STL [R1+0x20], R16 ;  /* 0x0000201001007387 */ /* 0x0043e40000100800 */
[----:B------:R-:W-:-:S07]  /*0190*/  LEPC R20, `(.L_x_0) ;  /* 0x000000001014794e */ /* 0x000fce0000000000 */
[----:B-1-3--:R-:W-:Y:S05]  /*01a0*/  CALL.ABS.NOINC R2 ;  /* 0x0000000002007343 */ /* 0x00afea0003c00000 */
.L_x_0:
[----:B------:R-:W-:Y:S05]  /*01b0*/  EXIT ;  /* 0x000000000000794d */ /* 0x000fea0003800000 */
.L_x_1:
[----:B------:R-:W-:-:S00]  /*01c0*/  BRA `(.L_x_1) ;  /* 0xfffffffc00fc7947 */ /* 0x000fc0000383ffff */
[----:B------:R-:W-:-:S00]  /*01d0*/  NOP ;  /* 0x0000000000007918 */ /* 0x000fc00000000000 */
        /* <DEDUP_REMOVED lines=10> */
.L_x_2:


//--------------------- .nv.global.init           --------------------------
	.section	.nv.global.init,"aw",@progbits
.nv.global.init:
	.type		$str,@object
	.size		$str,(.L_0 - $str)
$str:
        /*0000*/ 	.byte	0x42, 0x6c, 0x6f, 0x63, 0x6b, 0x49, 0x44, 0x20, 0x78, 0x2c, 0x20, 0x79, 0x2c, 0x20, 0x7a, 0x3a
        /*0010*/ 	.byte	0x20, 0x25, 0x64, 0x2c, 0x20, 0x25, 0x64, 0x2c, 0x20, 0x25, 0x64, 0x20, 0x7c, 0x20, 0x42, 0x6c
        /*0020*/ 	.byte	0x6f, 0x63, 0x6b, 0x44, 0x69, 0x6d, 0x20, 0x78, 0x2c, 0x20, 0x79, 0x20, 0x2c, 0x20, 0x7a, 0x3a
        /*0030*/ 	.byte	0x20, 0x25, 0x64, 0x2c, 0x20, 0x25, 0x64, 0x2c, 0x20, 0x25, 0x64, 0x20, 0x7c, 0x20, 0x47, 0x72
        /*0040*/ 	.byte	0x69, 0x64, 0x44, 0x69, 0x6d, 0x20, 0x78, 0x2c, 0x20, 0x79, 0x2c, 0x20, 0x7a, 0x3a, 0x20, 0x25
        /*0050*/ 	.byte	0x64, 0x2c, 0x20, 0x25, 0x64, 0x2c, 0x20, 0x25, 0x64, 0x0a, 0x00
.L_0:


//--------------------- .nv.shared.reserved.0     --------------------------
	.section	.nv.shared.reserved.0,"aw",@nobits
	.weak		__nv_reservedSMEM_offset_0_alias
	.size		__nv_reservedSMEM_offset_0_alias, 0, 64
	.other		__nv_reservedSMEM_offset_0_alias,@"STO_CUDA_RESERVED_SHARED STV_DEFAULT"
__nv_reservedSMEM_offset_0_alias:
	.zero		0
	.zero		64


//--------------------- .nv.constant0._Z12exercise_onev --------------------------
	.section	.nv.constant0._Z12exercise_onev,"a",@progbits
	.sectionflags	@""
	.align	4
.nv.constant0._Z12exercise_onev:
	.zero		896


//--------------------- SYMBOLS --------------------------

	.type		.nv.reservedSmem.offset0,@object
	.size		.nv.reservedSmem.offset0,0x4
	.type		vprintf,@function
